	.headerflags	@"EF_CUDA_TEXMODE_UNIFIED EF_CUDA_64BIT_ADDRESS EF_CUDA_ACCELERATORS EF_CUDA_SM90 EF_CUDA_VIRTUAL_SM(EF_CUDA_SM90)"
	.elftype	@"ET_EXEC"


//--------------------- .nv.info                  --------------------------
	.section	.nv.info,"",@"SHT_CUDA_INFO"
	.align	4


	//----- nvinfo : EIATTR_REGCOUNT
	.align		4
        /*0000*/ 	.byte	0x04, 0x2f
        /*0002*/ 	.short	(.L_1 - .L_0)
	.align		4
.L_0:
        /*0004*/ 	.word	index@(triton_poi_fused_hardtanh_mul_sigmoid_57)
        /*0008*/ 	.word	0x0000000c


	//----- nvinfo : EIATTR_MIN_STACK_SIZE
	.align		4
.L_1:
        /*000c*/ 	.byte	0x04, 0x12
        /*000e*/ 	.short	(.L_3 - .L_2)
	.align		4
.L_2:
        /*0010*/ 	.word	index@(triton_poi_fused_hardtanh_mul_sigmoid_57)
        /*0014*/ 	.word	0x00000000


	//----- nvinfo : EIATTR_FRAME_SIZE
	.align		4
.L_3:
        /*0018*/ 	.byte	0x04, 0x11
        /*001a*/ 	.short	(.L_5 - .L_4)
	.align		4
.L_4:
        /*001c*/ 	.word	index@(triton_poi_fused_hardtanh_mul_sigmoid_57)
        /*0020*/ 	.word	0x00000000


	//----- nvinfo : EIATTR_MIN_STACK_SIZE
	.align		4
.L_5:
        /*0024*/ 	.byte	0x04, 0x12
        /*0026*/ 	.short	(.L_7 - .L_6)
	.align		4
.L_6:
        /*0028*/ 	.word	index@(triton_poi_fused_hardtanh_mul_sigmoid_57)
        /*002c*/ 	.word	0x00000000
.L_7:


//--------------------- .nv.info.triton_poi_fused_hardtanh_mul_sigmoid_57 --------------------------
	.section	.nv.info.triton_poi_fused_hardtanh_mul_sigmoid_57,"",@"SHT_CUDA_INFO"
	.sectionflags	@""
	.align	4


	//----- nvinfo : EIATTR_CUDA_API_VERSION
	.align		4
        /*0000*/ 	.byte	0x04, 0x37
        /*0002*/ 	.short	(.L_9 - .L_8)
.L_8:
        /*0004*/ 	.word	0x0000007c


	//----- nvinfo : EIATTR_KPARAM_INFO
	.align		4
.L_9:
        /*0008*/ 	.byte	0x04, 0x17
        /*000a*/ 	.short	(.L_11 - .L_10)
.L_10:
        /*000c*/ 	.word	0x00000000
        /*0010*/ 	.short	0x0002
        /*0012*/ 	.short	0x0010
        /*0014*/ 	.byte	0x00, 0xf0, 0x11, 0x00


	//----- nvinfo : EIATTR_KPARAM_INFO
	.align		4
.L_11:
        /*0018*/ 	.byte	0x04, 0x17
        /*001a*/ 	.short	(.L_13 - .L_12)
.L_12:
        /*001c*/ 	.word	0x00000000
        /*0020*/ 	.short	0x0001
        /*0022*/ 	.short	0x0008
        /*0024*/ 	.byte	0x00, 0xf4, 0x21, 0x00


	//----- nvinfo : EIATTR_KPARAM_INFO
	.align		4
.L_13:
        /*0028*/ 	.byte	0x04, 0x17
        /*002a*/ 	.short	(.L_15 - .L_14)
.L_14:
        /*002c*/ 	.word	0x00000000
        /*0030*/ 	.short	0x0000
        /*0032*/ 	.short	0x0000
        /*0034*/ 	.byte	0x00, 0xf4, 0x21, 0x00


	//----- nvinfo : EIATTR_SPARSE_MMA_MASK
	.align		4
.L_15:
        /*0038*/ 	.byte	0x03, 0x50
        /*003a*/ 	.short	0x0000


	//----- nvinfo : EIATTR_MAXREG_COUNT
	.align		4
        /*003c*/ 	.byte	0x03, 0x1b
        /*003e*/ 	.short	0x00ff


	//----- nvinfo : EIATTR_EXIT_INSTR_OFFSETS
	.align		4
        /*0040*/ 	.byte	0x04, 0x1c
        /*0042*/ 	.short	(.L_17 - .L_16)


	//   ....[0]....
.L_16:
        /*0044*/ 	.word	0x000003c0


	//   ....[1]....
        /*0048*/ 	.word	0x000003e0


	//----- nvinfo : EIATTR_REQNTID
	.align		4
.L_17:
        /*004c*/ 	.byte	0x04, 0x10
        /*004e*/ 	.short	(.L_19 - .L_18)
.L_18:
        /*0050*/ 	.word	0x00000080
        /*0054*/ 	.word	0x00000001
        /*0058*/ 	.word	0x00000001


	//----- nvinfo : EIATTR_CBANK_PARAM_SIZE
	.align		4
.L_19:
        /*005c*/ 	.byte	0x03, 0x19
        /*005e*/ 	.short	0x0014


	//----- nvinfo : EIATTR_PARAM_CBANK
	.align		4
        /*0060*/ 	.byte	0x04, 0x0a
        /*0062*/ 	.short	(.L_21 - .L_20)
	.align		4
.L_20:
        /*0064*/ 	.word	index@(.nv.constant0.triton_poi_fused_hardtanh_mul_sigmoid_57)
        /*0068*/ 	.short	0x0210
        /*006a*/ 	.short	0x0014


	//----- nvinfo : EIATTR_SW_WAR
	.align		4
.L_21:
        /*006c*/ 	.byte	0x04, 0x36
        /*006e*/ 	.short	(.L_23 - .L_22)
.L_22:
        /*0070*/ 	.word	0x00000008
.L_23:


//--------------------- .nv.callgraph             --------------------------
	.section	.nv.callgraph,"",@"SHT_CUDA_CALLGRAPH"
	.align	4
	.sectionentsize	8
	.align		4
        /*0000*/ 	.word	0x00000000
	.align		4
        /*0004*/ 	.word	0xffffffff
	.align		4
        /*0008*/ 	.word	0x00000000
	.align		4
        /*000c*/ 	.word	0xfffffffe
	.align		4
        /*0010*/ 	.word	0x00000000
	.align		4
        /*0014*/ 	.word	0xfffffffd
	.align		4
        /*0018*/ 	.word	0x00000000
	.align		4
        /*001c*/ 	.word	0xfffffffc


//--------------------- .text.triton_poi_fused_hardtanh_mul_sigmoid_57 --------------------------
	.section	.text.triton_poi_fused_hardtanh_mul_sigmoid_57,"ax",@progbits
	.align	128
        .global         triton_poi_fused_hardtanh_mul_sigmoid_57
        .type           triton_poi_fused_hardtanh_mul_sigmoid_57,@function
        .size           triton_poi_fused_hardtanh_mul_sigmoid_57,(.L_x_1 - triton_poi_fused_hardtanh_mul_sigmoid_57)
        .other          triton_poi_fused_hardtanh_mul_sigmoid_57,@"STO_CUDA_ENTRY STV_DEFAULT"
triton_poi_fused_hardtanh_mul_sigmoid_57:
.text.triton_poi_fused_hardtanh_mul_sigmoid_57:
[----:B------:R-:W0:Y:S02]  /*0000*/  LDC R1, c[0x0][0x28] ;  /* 0x00000a00ff017b82 */ /* 0x000e240000000800 */
[----:B------:R-:W1:Y:S01]  /*0010*/  S2R R0, SR_TID.X ;  /* 0x0000000000007919 */ /* 0x000e620000002100 */
[----:B------:R-:W-:Y:S01]  /*0020*/  HFMA2.MMA R2, -RZ, RZ, 0, 0 ;  /* 0x00000000ff027435 */ /* 0x000fe200000001ff */
[----:B------:R-:W2:Y:S01]  /*0030*/  LDC.64 R6, c[0x0][0x218] ;  /* 0x00008600ff067b82 */ /* 0x000ea20000000a00 */
[----:B------:R-:W-:Y:S01]  /*0040*/  CS2R R8, SRZ ;  /* 0x0000000000087805 */ /* 0x000fe2000001ff00 */
[----:B------:R-:W3:Y:S01]  /*0050*/  S2R R3, SR_CTAID.X ;  /* 0x0000000000037919 */ /* 0x000ee20000002500 */
[----:B------:R-:W-:Y:S01]  /*0060*/  ULDC.64 UR4, c[0x0][0x208] ;  /* 0x0000820000047ab9 */ /* 0x000fe20000000a00 */
[----:B-1----:R-:W-:-:S05]  /*0070*/  IMAD.SHL.U32 R0, R0, 0x2, RZ ;  /* 0x0000000200007824 */ /* 0x002fca00078e00ff */
[----:B------:R-:W-:-:S05]  /*0080*/  LOP3.LUT R0, R0, 0xfe, RZ, 0xc0, !PT ;  /* 0x000000fe00007812 */ /* 0x000fca00078ec0ff */
[----:B---3--:R-:W-:-:S04]  /*0090*/  IMAD R3, R3, 0x100, R0 ;  /* 0x0000010003037824 */ /* 0x008fc800078e0200 */
[C---:B------:R-:W-:Y:S01]  /*00a0*/  IMAD.HI R0, R3.reuse, -0x1a0c934f, R2 ;  /* 0xe5f36cb103007827 */ /* 0x040fe200078e0202 */
[----:B------:R-:W-:-:S04]  /*00b0*/  ISETP.GE.AND P0, PT, R3, 0x8e80, PT ;  /* 0x00008e800300780c */ /* 0x000fc80003f06270 */
[----:B------:R-:W-:-:S04]  /*00c0*/  SHF.R.U32.HI R5, RZ, 0x1f, R0 ;  /* 0x0000001fff057819 */ /* 0x000fc80000011600 */
[CC--:B------:R-:W-:Y:S02]  /*00d0*/  LEA.HI.SX32 R2, R0.reuse, R5.reuse, 0x17 ;  /* 0x0000000500027211 */ /* 0x0c0fe400078fbaff */
[----:B------:R-:W-:-:S03]  /*00e0*/  LEA.HI.SX32 R5, R0, R5, 0x13 ;  /* 0x0000000500057211 */ /* 0x000fc600078f9aff */
[----:B------:R-:W-:-:S04]  /*00f0*/  IMAD R2, R2, -0x23a, R3 ;  /* 0xfffffdc602027824 */ /* 0x000fc800078e0203 */
[----:B------:R-:W-:-:S04]  /*0100*/  IMAD R5, R5, 0x23a, R2 ;  /* 0x0000023a05057824 */ /* 0x000fc800078e0202 */
[----:B--2---:R-:W-:Y:S02]  /*0110*/  IMAD.WIDE R6, R5, 0x4, R6 ;  /* 0x0000000405067825 */ /* 0x004fe400078e0206 */
[----:B------:R-:W1:Y:S03]  /*0120*/  LDC.64 R4, c[0x0][0x210] ;  /* 0x00008400ff047b82 */ /* 0x000e660000000a00 */
[----:B------:R-:W2:Y:S01]  /*0130*/  @!P0 LDG.E.EL.64 R8, desc[UR4][R6.64] ;  /* 0x0000000406088981 */ /* 0x000ea2000c2e1b00 */
[----:B-1----:R-:W-:Y:S01]  /*0140*/  IMAD.WIDE R4, R3, 0x4, R4 ;  /* 0x0000000403047825 */ /* 0x002fe200078e0204 */
[----:B------:R-:W-:-:S06]  /*0150*/  CS2R R2, SRZ ;  /* 0x0000000000027805 */ /* 0x000fcc000001ff00 */
[----:B------:R-:W3:Y:S01]  /*0160*/  @!P0 LDG.E.64 R2, desc[UR4][R4.64] ;  /* 0x0000000404028981 */ /* 0x000ee2000c1e1b00 */
[----:B--2---:R-:W-:Y:S01]  /*0170*/  FADD R8, RZ, -R8 ;  /* 0x80000008ff087221 */ /* 0x004fe20000000000 */
[----:B------:R-:W-:-:S03]  /*0180*/  FADD R9, RZ, -R9 ;  /* 0x80000009ff097221 */ /* 0x000fc60000000000 */
[----:B------:R-:W-:Y:S01]  /*0190*/  FMUL R8, R8, 1.4426950216293334961 ;  /* 0x3fb8aa3b08087820 */ /* 0x000fe20000400000 */
[----:B------:R-:W-:-:S04]  /*01a0*/  FMUL R9, R9, 1.4426950216293334961 ;  /* 0x3fb8aa3b09097820 */ /* 0x000fc80000400000 */
[----:B------:R-:W-:Y:S02]  /*01b0*/  FSETP.GEU.AND P1, PT, R8, -126, PT ;  /* 0xc2fc00000800780b */ /* 0x000fe40003f2e000 */
[----:B------:R-:W-:-:S11]  /*01c0*/  FSETP.GEU.AND P2, PT, R9, -126, PT ;  /* 0xc2fc00000900780b */ /* 0x000fd60003f4e000 */
[----:B------:R-:W-:Y:S02]  /*01d0*/  @!P1 FMUL R8, R8, 0.5 ;  /* 0x3f00000008089820 */ /* 0x000fe40000400000 */
[----:B------:R-:W-:Y:S02]  /*01e0*/  @!P2 FMUL R9, R9, 0.5 ;  /* 0x3f0000000909a820 */ /* 0x000fe40000400000 */
[----:B------:R-:W1:Y:S08]  /*01f0*/  MUFU.EX2 R0, R8 ;  /* 0x0000000800007308 */ /* 0x000e700000000800 */
[----:B------:R2:W4:Y:S01]  /*0200*/  MUFU.EX2 R6, R9 ;  /* 0x0000000900067308 */ /* 0x0005220000000800 */
[----:B-1----:R-:W-:Y:S01]  /*0210*/  @!P1 FMUL R0, R0, R0 ;  /* 0x0000000000009220 */ /* 0x002fe20000400000 */
[----:B--2---:R-:W-:-:S03]  /*0220*/  IMAD.MOV.U32 R9, RZ, RZ, 0x3e800000 ;  /* 0x3e800000ff097424 */ /* 0x004fc600078e00ff */
[----:B------:R-:W-:Y:S01]  /*0230*/  FADD R0, R0, 1 ;  /* 0x3f80000000007421 */ /* 0x000fe20000000000 */
[----:B----4-:R-:W-:-:S04]  /*0240*/  @!P2 FMUL R6, R6, R6 ;  /* 0x000000060606a220 */ /* 0x010fc80000400000 */
[----:B------:R-:W-:Y:S01]  /*0250*/  FSETP.GT.AND P1, PT, R0, 8.50705917302346158658e+37, PT ;  /* 0x7e8000000000780b */ /* 0x000fe20003f24000 */
[----:B------:R-:W-:-:S03]  /*0260*/  FADD R6, R6, 1 ;  /* 0x3f80000006067421 */ /* 0x000fc60000000000 */
[----:B------:R-:W-:Y:S02]  /*0270*/  FSEL R7, R9, 1, P1 ;  /* 0x3f80000009077808 */ /* 0x000fe40000800000 */
[----:B------:R-:W-:-:S04]  /*0280*/  FSETP.GT.AND P2, PT, R6, 8.50705917302346158658e+37, PT ;  /* 0x7e8000000600780b */ /* 0x000fc80003f44000 */
[----:B------:R-:W-:-:S03]  /*0290*/  FSEL R9, R9, 1, P2 ;  /* 0x3f80000009097808 */ /* 0x000fc60001000000 */
[----:B------:R-:W-:-:S06]  /*02a0*/  @P1 FMUL R0, R0, 0.25 ;  /* 0x3e80000000001820 */ /* 0x000fcc0000400000 */
[----:B------:R-:W1:Y:S01]  /*02b0*/  MUFU.RCP R0, R0 ;  /* 0x0000000000007308 */ /* 0x000e620000001000 */
[----:B------:R-:W-:-:S07]  /*02c0*/  @P2 FMUL R6, R6, 0.25 ;  /* 0x3e80000006062820 */ /* 0x000fce0000400000 */
[----:B------:R-:W2:Y:S01]  /*02d0*/  MUFU.RCP R6, R6 ;  /* 0x0000000600067308 */ /* 0x000ea20000001000 */
[----:B-1----:R-:W-:-:S04]  /*02e0*/  FMUL R7, R0, R7 ;  /* 0x0000000700077220 */ /* 0x002fc80000400000 */
[----:B---3--:R-:W-:Y:S01]  /*02f0*/  FMUL R2, R7, R2 ;  /* 0x0000000207027220 */ /* 0x008fe20000400000 */
[----:B--2---:R-:W-:-:S04]  /*0300*/  FMUL R8, R6, R9 ;  /* 0x0000000906087220 */ /* 0x004fc80000400000 */
[----:B------:R-:W-:Y:S01]  /*0310*/  FSETP.GTU.AND P1, PT, R2, RZ, PT ;  /* 0x000000ff0200720b */ /* 0x000fe20003f2c000 */
[----:B------:R-:W-:-:S03]  /*0320*/  FMUL R3, R8, R3 ;  /* 0x0000000308037220 */ /* 0x000fc60000400000 */
[----:B------:R-:W-:Y:S02]  /*0330*/  FSEL R2, R2, RZ, P1 ;  /* 0x000000ff02027208 */ /* 0x000fe40000800000 */
[C---:B------:R-:W-:Y:S02]  /*0340*/  FSETP.GTU.AND P2, PT, R3.reuse, RZ, PT ;  /* 0x000000ff0300720b */ /* 0x040fe40003f4c000 */
[C---:B------:R-:W-:Y:S02]  /*0350*/  FSETP.GEU.AND P3, PT, R2.reuse, 6, PT ;  /* 0x40c000000200780b */ /* 0x040fe40003f6e000 */
[----:B------:R-:W-:Y:S02]  /*0360*/  FSEL R3, R3, RZ, P2 ;  /* 0x000000ff03037208 */ /* 0x000fe40001000000 */
[----:B------:R-:W-:Y:S02]  /*0370*/  FSETP.NAN.AND P1, PT, R2, R2, PT ;  /* 0x000000020200720b */ /* 0x000fe40003f28000 */
[----:B------:R-:W-:-:S02]  /*0380*/  FSETP.GEU.AND P4, PT, R3, 6, PT ;  /* 0x40c000000300780b */ /* 0x000fc40003f8e000 */
[----:B------:R-:W-:-:S05]  /*0390*/  FSETP.NAN.AND P2, PT, R3, R3, PT ;  /* 0x000000030300720b */ /* 0x000fca0003f48000 */
[----:B------:R-:W-:-:S06]  /*03a0*/  @P3 SEL R2, R2, 0x40c00000, P1 ;  /* 0x40c0000002023807 */ /* 0x000fcc0000800000 */
[----:B------:R-:W-:Y:S01]  /*03b0*/  @P4 SEL R3, R3, 0x40c00000, P2 ;  /* 0x40c0000003034807 */ /* 0x000fe20001000000 */
[----:B------:R-:W-:Y:S06]  /*03c0*/  @P0 EXIT ;  /* 0x000000000000094d */ /* 0x000fec0003800000 */
[----:B------:R-:W-:Y:S01]  /*03d0*/  STG.E.64 desc[UR4][R4.64], R2 ;  /* 0x0000000204007986 */ /* 0x000fe2000c101b04 */
[----:B------:R-:W-:Y:S05]  /*03e0*/  EXIT ;  /* 0x000000000000794d */ /* 0x000fea0003800000 */
.L_x_0:
[----:B------:R-:W-:-:S00]  /*03f0*/  BRA `(.L_x_0) ;  /* 0xfffffffc00fc7947 */ /* 0x000fc0000383ffff */
[----:B------:R-:W-:-:S00]  /*0400*/  NOP ;  /* 0x0000000000007918 */ /* 0x000fc00000000000 */
[----:B------:R-:W-:-:S00]  /*0410*/  NOP ;  /* 0x0000000000007918 */ /* 0x000fc00000000000 */
[----:B------:R-:W-:-:S00]  /*0420*/  NOP ;  /* 0x0000000000007918 */ /* 0x000fc00000000000 */
[----:B------:R-:W-:-:S00]  /*0430*/  NOP ;  /* 0x0000000000007918 */ /* 0x000fc00000000000 */
[----:B------:R-:W-:-:S00]  /*0440*/  NOP ;  /* 0x0000000000007918 */ /* 0x000fc00000000000 */
[----:B------:R-:W-:-:S00]  /*0450*/  NOP ;  /* 0x0000000000007918 */ /* 0x000fc00000000000 */
[----:B------:R-:W-:-:S00]  /*0460*/  NOP ;  /* 0x0000000000007918 */ /* 0x000fc00000000000 */
[----:B------:R-:W-:-:S00]  /*0470*/  NOP ;  /* 0x0000000000007918 */ /* 0x000fc00000000000 */
.L_x_1:


//--------------------- .nv.constant0.triton_poi_fused_hardtanh_mul_sigmoid_57 --------------------------
	.section	.nv.constant0.triton_poi_fused_hardtanh_mul_sigmoid_57,"a",@progbits
	.sectionflags	@""
	.align	4
.nv.constant0.triton_poi_fused_hardtanh_mul_sigmoid_57:
	.zero		548
